//
// Generated by NVIDIA NVVM Compiler
//
// Compiler Build ID: CL-36424714
// Cuda compilation tools, release 13.0, V13.0.88
// Based on NVVM 20.0.0
//

.version 9.0
.target sm_100
.address_size 64

	// .globl	_Z17atomic_cas_kernelPii

.visible .entry _Z17atomic_cas_kernelPii(
	.param .u64 .ptr .align 1 _Z17atomic_cas_kernelPii_param_0,
	.param .u32 _Z17atomic_cas_kernelPii_param_1
)
{
	.reg .pred 	%p<8>;
	.reg .b32 	%r<21>;
	.reg .b64 	%rd<12>;

	ld.param.u64 	%rd8, [_Z17atomic_cas_kernelPii_param_0];
	ld.param.u32 	%r10, [_Z17atomic_cas_kernelPii_param_1];
	cvta.to.global.u64 	%rd1, %rd8;
	mov.u32 	%r11, %tid.x;
	setp.ne.s32 	%p1, %r11, 0;
	setp.lt.s32 	%p2, %r10, 1;
	or.pred  	%p3, %p1, %p2;
	@%p3 bra 	$L__BB0_7;
	and.b32  	%r1, %r10, 3;
	setp.lt.u32 	%p4, %r10, 4;
	mov.b32 	%r19, 0;
	@%p4 bra 	$L__BB0_4;
	and.b32  	%r19, %r10, 2147483644;
	neg.s32 	%r18, %r19;
	add.s64 	%rd10, %rd1, 8;
$L__BB0_3:
	atom.relaxed.global.cas.b32 	%r13, [%rd10+-8], 0, 1;
	atom.relaxed.global.cas.b32 	%r14, [%rd10+-4], 0, 1;
	atom.relaxed.global.cas.b32 	%r15, [%rd10], 0, 1;
	atom.relaxed.global.cas.b32 	%r16, [%rd10+4], 0, 1;
	add.s32 	%r18, %r18, 4;
	add.s64 	%rd10, %rd10, 16;
	setp.ne.s32 	%p5, %r18, 0;
	@%p5 bra 	$L__BB0_3;
$L__BB0_4:
	setp.eq.s32 	%p6, %r1, 0;
	@%p6 bra 	$L__BB0_7;
	mul.wide.u32 	%rd9, %r19, 4;
	add.s64 	%rd11, %rd1, %rd9;
	neg.s32 	%r20, %r1;
$L__BB0_6:
	.pragma "nounroll";
	atom.relaxed.global.cas.b32 	%r17, [%rd11], 0, 1;
	add.s64 	%rd11, %rd11, 4;
	add.s32 	%r20, %r20, 1;
	setp.ne.s32 	%p7, %r20, 0;
	@%p7 bra 	$L__BB0_6;
$L__BB0_7:
	ret;

}
	// .globl	_Z17atomic_min_kernelPii
.visible .entry _Z17atomic_min_kernelPii(
	.param .u64 .ptr .align 1 _Z17atomic_min_kernelPii_param_0,
	.param .u32 _Z17atomic_min_kernelPii_param_1
)
{
	.reg .pred 	%p<8>;
	.reg .b32 	%r<21>;
	.reg .b64 	%rd<12>;

	ld.param.u64 	%rd8, [_Z17atomic_min_kernelPii_param_0];
	ld.param.u32 	%r10, [_Z17atomic_min_kernelPii_param_1];
	cvta.to.global.u64 	%rd1, %rd8;
	mov.u32 	%r11, %tid.x;
	setp.ne.s32 	%p1, %r11, 0;
	setp.lt.s32 	%p2, %r10, 1;
	or.pred  	%p3, %p1, %p2;
	@%p3 bra 	$L__BB1_7;
	and.b32  	%r1, %r10, 3;
	setp.lt.u32 	%p4, %r10, 4;
	mov.b32 	%r19, 0;
	@%p4 bra 	$L__BB1_4;
	and.b32  	%r19, %r10, 2147483644;
	neg.s32 	%r18, %r19;
	add.s64 	%rd10, %rd1, 8;
$L__BB1_3:
	atom.global.min.s32 	%r13, [%rd10+-8], 1;
	atom.global.min.s32 	%r14, [%rd10+-4], 1;
	atom.global.min.s32 	%r15, [%rd10], 1;
	atom.global.min.s32 	%r16, [%rd10+4], 1;
	add.s32 	%r18, %r18, 4;
	add.s64 	%rd10, %rd10, 16;
	setp.ne.s32 	%p5, %r18, 0;
	@%p5 bra 	$L__BB1_3;
$L__BB1_4:
	setp.eq.s32 	%p6, %r1, 0;
	@%p6 bra 	$L__BB1_7;
	mul.wide.u32 	%rd9, %r19, 4;
	add.s64 	%rd11, %rd1, %rd9;
	neg.s32 	%r20, %r1;
$L__BB1_6:
	.pragma "nounroll";
	atom.global.min.s32 	%r17, [%rd11], 1;
	add.s64 	%rd11, %rd11, 4;
	add.s32 	%r20, %r20, 1;
	setp.ne.s32 	%p7, %r20, 0;
	@%p7 bra 	$L__BB1_6;
$L__BB1_7:
	ret;

}


// ===== COMPILED SASS (sm_100) =====

	.target	sm_100

	.elftype	@"ET_EXEC"


//--------------------- .note.nv.tkinfo           --------------------------
	.section	.note.nv.tkinfo,"",@"SHT_NOTE"
	.sectionflags	@"SHF_NOTE_NV_TKINFO"
	.tkinfo
        /*0018*/ 	.word	0x00000002
        /*0030*/ 	.string	""
        /*0030*/ 	.string	"ptxas"
        /*0030*/ 	.string	"Cuda compilation tools, release 13.0, V13.0.88"
        /*0030*/ 	.string	"Build cuda_13.0.r13.0/compiler.36424714_0"
        /*0030*/ 	.string	"-arch sm_100 -m 64 "



//--------------------- .note.nv.cuinfo           --------------------------
	.section	.note.nv.cuinfo,"",@"SHT_NOTE"
	.sectionflags	@"SHF_NOTE_NV_CUINFO"
        /*0018*/ 	.short	0x0002
        /*001a*/ 	.short	0x0064
        /*001c*/ 	.short	0x0082
	.zero		2


//--------------------- .nv.info                  --------------------------
	.section	.nv.info,"",@"SHT_CUDA_INFO"
	.align	4


	//----- nvinfo : EIATTR_REGCOUNT
	.align		4
        /*0000*/ 	.byte	0x04, 0x2f
        /*0002*/ 	.short	(.L_1 - .L_0)
	.align		4
.L_0:
        /*0004*/ 	.word	index@(_Z17atomic_cas_kernelPii)
        /*0008*/ 	.word	0x00000020


	//----- nvinfo : EIATTR_FRAME_SIZE
	.align		4
.L_1:
        /*000c*/ 	.byte	0x04, 0x11
        /*000e*/ 	.short	(.L_3 - .L_2)
	.align		4
.L_2:
        /*0010*/ 	.word	index@(_Z17atomic_cas_kernelPii)
        /*0014*/ 	.word	0x00000000


	//----- nvinfo : EIATTR_REGCOUNT
	.align		4
.L_3:
        /*0018*/ 	.byte	0x04, 0x2f
        /*001a*/ 	.short	(.L_5 - .L_4)
	.align		4
.L_4:
        /*001c*/ 	.word	index@(_Z17atomic_min_kernelPii)
        /*0020*/ 	.word	0x0000000d


	//----- nvinfo : EIATTR_FRAME_SIZE
	.align		4
.L_5:
        /*0024*/ 	.byte	0x04, 0x11
        /*0026*/ 	.short	(.L_7 - .L_6)
	.align		4
.L_6:
        /*0028*/ 	.word	index@(_Z17atomic_min_kernelPii)
        /*002c*/ 	.word	0x00000000


	//----- nvinfo : EIATTR_MIN_STACK_SIZE
	.align		4
.L_7:
        /*0030*/ 	.byte	0x04, 0x12
        /*0032*/ 	.short	(.L_9 - .L_8)
	.align		4
.L_8:
        /*0034*/ 	.word	index@(_Z17atomic_min_kernelPii)
        /*0038*/ 	.word	0x00000000


	//----- nvinfo : EIATTR_MIN_STACK_SIZE
	.align		4
.L_9:
        /*003c*/ 	.byte	0x04, 0x12
        /*003e*/ 	.short	(.L_11 - .L_10)
	.align		4
.L_10:
        /*0040*/ 	.word	index@(_Z17atomic_cas_kernelPii)
        /*0044*/ 	.word	0x00000000
.L_11:


//--------------------- .nv.compat                --------------------------
	.section	.nv.compat,"",@"SHT_CUDA_COMPAT_INFO"
	.align	4
        /*0000*/ 	.byte	0x02, 0x09, 0x00, 0x00, 0x02, 0x02, 0x01, 0x00, 0x02, 0x05, 0x05, 0x00, 0x03, 0x07, 0x01, 0x01
        /*0010*/ 	.byte	0x02, 0x03, 0x00, 0x00, 0x02, 0x06, 0x01, 0x00, 0x04, 0x0b, 0x08, 0x00, 0x09, 0x00, 0x00, 0x00
        /*0020*/ 	.byte	0x00, 0x00, 0x00, 0x00


//--------------------- .nv.info._Z17atomic_min_kernelPii --------------------------
	.section	.nv.info._Z17atomic_min_kernelPii,"",@"SHT_CUDA_INFO"
	.sectionflags	@""
	.align	4


	//----- nvinfo : EIATTR_CUDA_API_VERSION
	.align		4
        /*0000*/ 	.byte	0x04, 0x37
        /*0002*/ 	.short	(.L_13 - .L_12)
.L_12:
        /*0004*/ 	.word	0x00000082


	//----- nvinfo : EIATTR_KPARAM_INFO
	.align		4
.L_13:
        /*0008*/ 	.byte	0x04, 0x17
        /*000a*/ 	.short	(.L_15 - .L_14)
.L_14:
        /*000c*/ 	.word	0x00000000
        /*0010*/ 	.short	0x0001
        /*0012*/ 	.short	0x0008
        /*0014*/ 	.byte	0x00, 0xf0, 0x11, 0x00


	//----- nvinfo : EIATTR_KPARAM_INFO
	.align		4
.L_15:
        /*0018*/ 	.byte	0x04, 0x17
        /*001a*/ 	.short	(.L_17 - .L_16)
.L_16:
        /*001c*/ 	.word	0x00000000
        /*0020*/ 	.short	0x0000
        /*0022*/ 	.short	0x0000
        /*0024*/ 	.byte	0x00, 0xf5, 0x21, 0x00


	//----- nvinfo : EIATTR_SPARSE_MMA_MASK
	.align		4
.L_17:
        /*0028*/ 	.byte	0x03, 0x50
        /*002a*/ 	.short	0x0000


	//----- nvinfo : EIATTR_MAXREG_COUNT
	.align		4
        /*002c*/ 	.byte	0x03, 0x1b
        /*002e*/ 	.short	0x00ff


	//----- nvinfo : EIATTR_MERCURY_ISA_VERSION
	.align		4
        /*0030*/ 	.byte	0x03, 0x5f
        /*0032*/ 	.short	0x0101


	//----- nvinfo : EIATTR_INT_WARP_WIDE_INSTR_OFFSETS
	.align		4
        /*0034*/ 	.byte	0x04, 0x31
        /*0036*/ 	.short	(.L_19 - .L_18)


	//   ....[0]....
.L_18:
        /*0038*/ 	.word	0x00000150


	//   ....[1]....
        /*003c*/ 	.word	0x00000160


	//   ....[2]....
        /*0040*/ 	.word	0x000002b0


	//   ....[3]....
        /*0044*/ 	.word	0x000002c0


	//----- nvinfo : EIATTR_VRC_CTA_INIT_COUNT
	.align		4
.L_19:
        /*0048*/ 	.byte	0x02, 0x4a
	.zero		1
	.zero		1


	//----- nvinfo : EIATTR_EXIT_INSTR_OFFSETS
	.align		4
        /*004c*/ 	.byte	0x04, 0x1c
        /*004e*/ 	.short	(.L_21 - .L_20)


	//   ....[0]....
.L_20:
        /*0050*/ 	.word	0x00000050


	//   ....[1]....
        /*0054*/ 	.word	0x00000250


	//   ....[2]....
        /*0058*/ 	.word	0x00000360


	//----- nvinfo : EIATTR_CBANK_PARAM_SIZE
	.align		4
.L_21:
        /*005c*/ 	.byte	0x03, 0x19
        /*005e*/ 	.short	0x000c


	//----- nvinfo : EIATTR_PARAM_CBANK
	.align		4
        /*0060*/ 	.byte	0x04, 0x0a
        /*0062*/ 	.short	(.L_23 - .L_22)
	.align		4
.L_22:
        /*0064*/ 	.word	index@(.nv.constant0._Z17atomic_min_kernelPii)
        /*0068*/ 	.short	0x0380
        /*006a*/ 	.short	0x000c


	//----- nvinfo : EIATTR_SW_WAR
	.align		4
.L_23:
        /*006c*/ 	.byte	0x04, 0x36
        /*006e*/ 	.short	(.L_25 - .L_24)
.L_24:
        /*0070*/ 	.word	0x00000008
.L_25:


//--------------------- .nv.info._Z17atomic_cas_kernelPii --------------------------
	.section	.nv.info._Z17atomic_cas_kernelPii,"",@"SHT_CUDA_INFO"
	.sectionflags	@""
	.align	4


	//----- nvinfo : EIATTR_CUDA_API_VERSION
	.align		4
        /*0000*/ 	.byte	0x04, 0x37
        /*0002*/ 	.short	(.L_27 - .L_26)
.L_26:
        /*0004*/ 	.word	0x00000082


	//----- nvinfo : EIATTR_KPARAM_INFO
	.align		4
.L_27:
        /*0008*/ 	.byte	0x04, 0x17
        /*000a*/ 	.short	(.L_29 - .L_28)
.L_28:
        /*000c*/ 	.word	0x00000000
        /*0010*/ 	.short	0x0001
        /*0012*/ 	.short	0x0008
        /*0014*/ 	.byte	0x00, 0xf0, 0x11, 0x00


	//----- nvinfo : EIATTR_KPARAM_INFO
	.align		4
.L_29:
        /*0018*/ 	.byte	0x04, 0x17
        /*001a*/ 	.short	(.L_31 - .L_30)
.L_30:
        /*001c*/ 	.word	0x00000000
        /*0020*/ 	.short	0x0000
        /*0022*/ 	.short	0x0000
        /*0024*/ 	.byte	0x00, 0xf5, 0x21, 0x00


	//----- nvinfo : EIATTR_SPARSE_MMA_MASK
	.align		4
.L_31:
        /*0028*/ 	.byte	0x03, 0x50
        /*002a*/ 	.short	0x0000


	//----- nvinfo : EIATTR_MAXREG_COUNT
	.align		4
        /*002c*/ 	.byte	0x03, 0x1b
        /*002e*/ 	.short	0x00ff


	//----- nvinfo : EIATTR_MERCURY_ISA_VERSION
	.align		4
        /*0030*/ 	.byte	0x03, 0x5f
        /*0032*/ 	.short	0x0101


	//----- nvinfo : EIATTR_VRC_CTA_INIT_COUNT
	.align		4
        /*0034*/ 	.byte	0x02, 0x4a
	.zero		1
	.zero		1


	//----- nvinfo : EIATTR_EXIT_INSTR_OFFSETS
	.align		4
        /*0038*/ 	.byte	0x04, 0x1c
        /*003a*/ 	.short	(.L_33 - .L_32)


	//   ....[0]....
.L_32:
        /*003c*/ 	.word	0x00000050


	//   ....[1]....
        /*0040*/ 	.word	0x000009c0


	//   ....[2]....
        /*0044*/ 	.word	0x00000a80


	//----- nvinfo : EIATTR_CBANK_PARAM_SIZE
	.align		4
.L_33:
        /*0048*/ 	.byte	0x03, 0x19
        /*004a*/ 	.short	0x000c


	//----- nvinfo : EIATTR_PARAM_CBANK
	.align		4
        /*004c*/ 	.byte	0x04, 0x0a
        /*004e*/ 	.short	(.L_35 - .L_34)
	.align		4
.L_34:
        /*0050*/ 	.word	index@(.nv.constant0._Z17atomic_cas_kernelPii)
        /*0054*/ 	.short	0x0380
        /*0056*/ 	.short	0x000c


	//----- nvinfo : EIATTR_SW_WAR
	.align		4
.L_35:
        /*0058*/ 	.byte	0x04, 0x36
        /*005a*/ 	.short	(.L_37 - .L_36)
.L_36:
        /*005c*/ 	.word	0x00000008
.L_37:


//--------------------- .nv.callgraph             --------------------------
	.section	.nv.callgraph,"",@"SHT_CUDA_CALLGRAPH"
	.align	4
	.sectionentsize	8
	.align		4
        /*0000*/ 	.word	0x00000000
	.align		4
        /*0004*/ 	.word	0xffffffff
	.align		4
        /*0008*/ 	.word	0x00000000
	.align		4
        /*000c*/ 	.word	0xfffffffe
	.align		4
        /*0010*/ 	.word	0x00000000
	.align		4
        /*0014*/ 	.word	0xfffffffd
	.align		4
        /*0018*/ 	.word	0x00000000
	.align		4
        /*001c*/ 	.word	0xfffffffc


//--------------------- .text._Z17atomic_min_kernelPii --------------------------
	.section	.text._Z17atomic_min_kernelPii,"ax",@progbits
	.align	128
        .global         _Z17atomic_min_kernelPii
        .type           _Z17atomic_min_kernelPii,@function
        .size           _Z17atomic_min_kernelPii,(.L_x_12 - _Z17atomic_min_kernelPii)
        .other          _Z17atomic_min_kernelPii,@"STO_CUDA_ENTRY STV_DEFAULT"
_Z17atomic_min_kernelPii:
.text._Z17atomic_min_kernelPii:
[----:B------:R-:W-:Y:S01]  /*0000*/  LDC R1, c[0x0][0x37c] ;  /* 0x0000df00ff017b82 */ /* 0x000fe20000000800 */
[----:B------:R-:W0:Y:S07]  /*0010*/  S2R R0, SR_TID.X ;  /* 0x0000000000007919 */ /* 0x000e2e0000002100 */
[----:B------:R-:W1:Y:S02]  /*0020*/  LDC R2, c[0x0][0x388] ;  /* 0x0000e200ff027b82 */ /* 0x000e640000000800 */
[----:B-1----:R-:W-:-:S04]  /*0030*/  ISETP.GE.AND P0, PT, R2, 0x1, PT ;  /* 0x000000010200780c */ /* 0x002fc80003f06270 */
[----:B0-----:R-:W-:-:S13]  /*0040*/  ISETP.NE.OR P0, PT, R0, RZ, !P0 ;  /* 0x000000ff0000720c */ /* 0x001fda0004705670 */
[----:B------:R-:W-:Y:S05]  /*0050*/  @P0 EXIT ;  /* 0x000000000000094d */ /* 0x000fea0003800000 */
[C---:B------:R-:W-:Y:S01]  /*0060*/  ISETP.GE.U32.AND P1, PT, R2.reuse, 0x4, PT ;  /* 0x000000040200780c */ /* 0x040fe20003f26070 */
[----:B------:R-:W0:Y:S01]  /*0070*/  LDCU.64 UR6, c[0x0][0x358] ;  /* 0x00006b00ff0677ac */ /* 0x000e220008000a00 */
[----:B------:R-:W-:Y:S01]  /*0080*/  LOP3.LUT R0, R2, 0x3, RZ, 0xc0, !PT ;  /* 0x0000000302007812 */ /* 0x000fe200078ec0ff */
[----:B------:R-:W-:-:S03]  /*0090*/  IMAD.MOV.U32 R5, RZ, RZ, RZ ;  /* 0x000000ffff057224 */ /* 0x000fc600078e00ff */
[----:B------:R-:W-:-:S07]  /*00a0*/  ISETP.NE.AND P0, PT, R0, RZ, PT ;  /* 0x000000ff0000720c */ /* 0x000fce0003f05270 */
[----:B------:R-:W-:Y:S06]  /*00b0*/  @!P1 BRA `(.L_x_0) ;  /* 0x0000000000649947 */ /* 0x000fec0003800000 */
[----:B------:R-:W1:Y:S01]  /*00c0*/  LDCU.64 UR4, c[0x0][0x380] ;  /* 0x00007000ff0477ac */ /* 0x000e620008000a00 */
[----:B------:R-:W2:Y:S01]  /*00d0*/  S2R R8, SR_LANEID ;  /* 0x0000000000087919 */ /* 0x000ea20000000000 */
[----:B------:R-:W-:Y:S01]  /*00e0*/  LOP3.LUT R5, R2, 0x7ffffffc, RZ, 0xc0, !PT ;  /* 0x7ffffffc02057812 */ /* 0x000fe200078ec0ff */
[----:B------:R-:W-:-:S04]  /*00f0*/  IMAD.MOV.U32 R10, RZ, RZ, 0x1 ;  /* 0x00000001ff0a7424 */ /* 0x000fc800078e00ff */
[----:B------:R-:W-:Y:S01]  /*0100*/  IMAD.MOV R4, RZ, RZ, -R5 ;  /* 0x000000ffff047224 */ /* 0x000fe200078e0a05 */
[----:B-1----:R-:W-:-:S04]  /*0110*/  UIADD3 UR4, UP0, UPT, UR4, 0x8, URZ ;  /* 0x0000000804047890 */ /* 0x002fc8000ff1e0ff */
[----:B------:R-:W-:Y:S02]  /*0120*/  UIADD3.X UR5, UPT, UPT, URZ, UR5, URZ, UP0, !UPT ;  /* 0x00000005ff057290 */ /* 0x000fe400087fe4ff */
[----:B------:R-:W-:-:S04]  /*0130*/  IMAD.U32 R6, RZ, RZ, UR4 ;  /* 0x00000004ff067e24 */ /* 0x000fc8000f8e00ff */
[----:B------:R-:W-:-:S07]  /*0140*/  IMAD.U32 R9, RZ, RZ, UR5 ;  /* 0x00000005ff097e24 */ /* 0x000fce000f8e00ff */
.L_x_1:
[----:B------:R-:W-:Y:S01]  /*0150*/  VOTEU.ANY UR4, UPT, PT ;  /* 0x0000000000047886 */ /* 0x000fe200038e0100 */
[----:B------:R-:W-:Y:S01]  /*0160*/  CREDUX.MIN.S32 UR5, R10 ;  /* 0x000000000a0572cc */ /* 0x000fe20000008200 */
[----:B------:R-:W-:Y:S01]  /*0170*/  UFLO.U32 UR4, UR4 ;  /* 0x00000004000472bd */ /* 0x000fe200080e0000 */
[----:B------:R-:W-:Y:S01]  /*0180*/  IMAD.MOV.U32 R2, RZ, RZ, R6 ;  /* 0x000000ffff027224 */ /* 0x000fe200078e0006 */
[----:B------:R-:W-:-:S04]  /*0190*/  MOV R3, R9 ;  /* 0x0000000900037202 */ /* 0x000fc80000000f00 */
[----:B--2---:R-:W-:Y:S01]  /*01a0*/  ISETP.EQ.U32.AND P1, PT, R8, UR4, PT ;  /* 0x0000000408007c0c */ /* 0x004fe2000bf22070 */
[----:B------:R-:W-:-:S05]  /*01b0*/  VIADD R4, R4, 0x4 ;  /* 0x0000000404047836 */ /* 0x000fca0000000000 */
[----:B------:R-:W-:-:S07]  /*01c0*/  IMAD.U32 R7, RZ, RZ, UR5 ;  /* 0x00000005ff077e24 */ /* 0x000fce000f8e00ff */
[----:B0-----:R1:W-:Y:S04]  /*01d0*/  @P1 REDG.E.MIN.S32.STRONG.GPU desc[UR6][R2.64+-0x8], R7 ;  /* 0xfffff8070200198e */ /* 0x0013e8000c92e306 */
[----:B------:R1:W-:Y:S04]  /*01e0*/  @P1 REDG.E.MIN.S32.STRONG.GPU desc[UR6][R2.64+-0x4], R7 ;  /* 0xfffffc070200198e */ /* 0x0003e8000c92e306 */
[----:B------:R1:W-:Y:S04]  /*01f0*/  @P1 REDG.E.MIN.S32.STRONG.GPU desc[UR6][R2.64], R7 ;  /* 0x000000070200198e */ /* 0x0003e8000c92e306 */
[----:B------:R1:W-:Y:S01]  /*0200*/  @P1 REDG.E.MIN.S32.STRONG.GPU desc[UR6][R2.64+0x4], R7 ;  /* 0x000004070200198e */ /* 0x0003e2000c92e306 */
[----:B------:R-:W-:-:S02]  /*0210*/  ISETP.NE.AND P1, PT, R4, RZ, PT ;  /* 0x000000ff0400720c */ /* 0x000fc40003f25270 */
[----:B------:R-:W-:-:S05]  /*0220*/  IADD3 R6, P2, PT, R2, 0x10, RZ ;  /* 0x0000001002067810 */ /* 0x000fca0007f5e0ff */
[----:B------:R-:W-:-:S06]  /*0230*/  IMAD.X R9, RZ, RZ, R3, P2 ;  /* 0x000000ffff097224 */ /* 0x000fcc00010e0603 */
[----:B-1----:R-:W-:Y:S05]  /*0240*/  @P1 BRA `(.L_x_1) ;  /* 0xfffffffc00c01947 */ /* 0x002fea000383ffff */
.L_x_0:
[----:B0-----:R-:W-:Y:S05]  /*0250*/  @!P0 EXIT ;  /* 0x000000000000894d */ /* 0x001fea0003800000 */
[----:B------:R-:W0:Y:S01]  /*0260*/  LDC.64 R2, c[0x0][0x380] ;  /* 0x0000e000ff027b82 */ /* 0x000e220000000a00 */
[----:B------:R-:W1:Y:S01]  /*0270*/  S2R R6, SR_LANEID ;  /* 0x0000000000067919 */ /* 0x000e620000000000 */
[----:B------:R-:W-:Y:S02]  /*0280*/  IMAD.MOV R0, RZ, RZ, -R0 ;  /* 0x000000ffff007224 */ /* 0x000fe400078e0a00 */
[----:B------:R-:W-:Y:S02]  /*0290*/  IMAD.MOV.U32 R4, RZ, RZ, 0x1 ;  /* 0x00000001ff047424 */ /* 0x000fe400078e00ff */
[----:B01----:R-:W-:-:S07]  /*02a0*/  IMAD.WIDE.U32 R2, R5, 0x4, R2 ;  /* 0x0000000405027825 */ /* 0x003fce00078e0002 */
.L_x_2:
[----:B------:R-:W-:Y:S01]  /*02b0*/  VOTEU.ANY UR4, UPT, PT ;  /* 0x0000000000047886 */ /* 0x000fe200038e0100 */
[----:B------:R-:W-:Y:S01]  /*02c0*/  CREDUX.MIN.S32 UR5, R4 ;  /* 0x00000000040572cc */ /* 0x000fe20000008200 */
[----:B------:R-:W-:-:S06]  /*02d0*/  UFLO.U32 UR4, UR4 ;  /* 0x00000004000472bd */ /* 0x000fcc00080e0000 */
[----:B------:R-:W-:Y:S01]  /*02e0*/  ISETP.EQ.U32.AND P0, PT, R6, UR4, PT ;  /* 0x0000000406007c0c */ /* 0x000fe2000bf02070 */
[----:B------:R-:W-:-:S05]  /*02f0*/  VIADD R0, R0, 0x1 ;  /* 0x0000000100007836 */ /* 0x000fca0000000000 */
[----:B------:R-:W-:-:S07]  /*0300*/  MOV R5, UR5 ;  /* 0x0000000500057c02 */ /* 0x000fce0008000f00 */
[----:B------:R0:W-:Y:S01]  /*0310*/  @P0 REDG.E.MIN.S32.STRONG.GPU desc[UR6][R2.64], R5 ;  /* 0x000000050200098e */ /* 0x0001e2000c92e306 */
[----:B------:R-:W-:Y:S02]  /*0320*/  ISETP.NE.AND P0, PT, R0, RZ, PT ;  /* 0x000000ff0000720c */ /* 0x000fe40003f05270 */
[----:B0-----:R-:W-:-:S05]  /*0330*/  IADD3 R2, P1, PT, R2, 0x4, RZ ;  /* 0x0000000402027810 */ /* 0x001fca0007f3e0ff */
[----:B------:R-:W-:-:S06]  /*0340*/  IMAD.X R3, RZ, RZ, R3, P1 ;  /* 0x000000ffff037224 */ /* 0x000fcc00008e0603 */
[----:B------:R-:W-:Y:S05]  /*0350*/  @P0 BRA `(.L_x_2) ;  /* 0xfffffffc00d40947 */ /* 0x000fea000383ffff */
[----:B------:R-:W-:Y:S05]  /*0360*/  EXIT ;  /* 0x000000000000794d */ /* 0x000fea0003800000 */
.L_x_3:
[----:B------:R-:W-:-:S00]  /*0370*/  BRA `(.L_x_3) ;  /* 0xfffffffc00fc7947 */ /* 0x000fc0000383ffff */
[----:B------:R-:W-:-:S00]  /*0380*/  NOP ;  /* 0x0000000000007918 */ /* 0x000fc00000000000 */
[----:B------:R-:W-:-:S00]  /*0390*/  NOP ;  /* 0x0000000000007918 */ /* 0x000fc00000000000 */
[----:B------:R-:W-:-:S00]  /*03a0*/  NOP ;  /* 0x0000000000007918 */ /* 0x000fc00000000000 */
[----:B------:R-:W-:-:S00]  /*03b0*/  NOP ;  /* 0x0000000000007918 */ /* 0x000fc00000000000 */
[----:B------:R-:W-:-:S00]  /*03c0*/  NOP ;  /* 0x0000000000007918 */ /* 0x000fc00000000000 */
[----:B------:R-:W-:-:S00]  /*03d0*/  NOP ;  /* 0x0000000000007918 */ /* 0x000fc00000000000 */
[----:B------:R-:W-:-:S00]  /*03e0*/  NOP ;  /* 0x0000000000007918 */ /* 0x000fc00000000000 */
[----:B------:R-:W-:-:S00]  /*03f0*/  NOP ;  /* 0x0000000000007918 */ /* 0x000fc00000000000 */
.L_x_12:


//--------------------- .text._Z17atomic_cas_kernelPii --------------------------
	.section	.text._Z17atomic_cas_kernelPii,"ax",@progbits
	.align	128
        .global         _Z17atomic_cas_kernelPii
        .type           _Z17atomic_cas_kernelPii,@function
        .size           _Z17atomic_cas_kernelPii,(.L_x_13 - _Z17atomic_cas_kernelPii)
        .other          _Z17atomic_cas_kernelPii,@"STO_CUDA_ENTRY STV_DEFAULT"
_Z17atomic_cas_kernelPii:
.text._Z17atomic_cas_kernelPii:
[----:B------:R-:W-:Y:S01]  /*0000*/  LDC R1, c[0x0][0x37c] ;  /* 0x0000df00ff017b82 */ /* 0x000fe20000000800 */
[----:B------:R-:W0:Y:S07]  /*0010*/  S2R R0, SR_TID.X ;  /* 0x0000000000007919 */ /* 0x000e2e0000002100 */
[----:B------:R-:W1:Y:S02]  /*0020*/  LDC R3, c[0x0][0x388] ;  /* 0x0000e200ff037b82 */ /* 0x000e640000000800 */
[----:B-1----:R-:W-:-:S04]  /*0030*/  ISETP.GE.AND P0, PT, R3, 0x1, PT ;  /* 0x000000010300780c */ /* 0x002fc80003f06270 */
[----:B0-----:R-:W-:-:S13]  /*0040*/  ISETP.NE.OR P0, PT, R0, RZ, !P0 ;  /* 0x000000ff0000720c */ /* 0x001fda0004705670 */
[----:B------:R-:W-:Y:S05]  /*0050*/  @P0 EXIT ;  /* 0x000000000000094d */ /* 0x000fea0003800000 */
[C---:B------:R-:W-:Y:S01]  /*0060*/  ISETP.GE.U32.AND P0, PT, R3.reuse, 0x4, PT ;  /* 0x000000040300780c */ /* 0x040fe20003f06070 */
[----:B------:R-:W-:Y:S01]  /*0070*/  IMAD.MOV.U32 R2, RZ, RZ, RZ ;  /* 0x000000ffff027224 */ /* 0x000fe200078e00ff */
[----:B------:R-:W-:-:S11]  /*0080*/  LOP3.LUT R0, R3, 0x3, RZ, 0xc0, !PT ;  /* 0x0000000303007812 */ /* 0x000fd600078ec0ff */
[----:B------:R-:W-:Y:S05]  /*0090*/  @!P0 BRA `(.L_x_4) ;  /* 0x0000000800448947 */ /* 0x000fea0003800000 */
[----:B------:R-:W0:Y:S01]  /*00a0*/  LDCU.64 UR4, c[0x0][0x380] ;  /* 0x00007000ff0477ac */ /* 0x000e220008000a00 */
[----:B------:R-:W-:-:S05]  /*00b0*/  LOP3.LUT R2, R3, 0x7ffffffc, RZ, 0xc0, !PT ;  /* 0x7ffffffc03027812 */ /* 0x000fca00078ec0ff */
[----:B------:R-:W-:-:S05]  /*00c0*/  IMAD.MOV R3, RZ, RZ, -R2 ;  /* 0x000000ffff037224 */ /* 0x000fca00078e0a02 */
[----:B------:R-:W-:Y:S01]  /*00d0*/  ISETP.GE.AND P0, PT, R3, RZ, PT ;  /* 0x000000ff0300720c */ /* 0x000fe20003f06270 */
[----:B0-----:R-:W-:-:S04]  /*00e0*/  UIADD3 UR4, UP0, UPT, UR4, 0x8, URZ ;  /* 0x0000000804047890 */ /* 0x001fc8000ff1e0ff */
[----:B------:R-:W-:-:S08]  /*00f0*/  UIADD3.X UR5, UPT, UPT, URZ, UR5, URZ, UP0, !UPT ;  /* 0x00000005ff057290 */ /* 0x000fd000087fe4ff */
[----:B------:R-:W-:Y:S05]  /*0100*/  @P0 BRA `(.L_x_5) ;  /* 0x0000000400c40947 */ /* 0x000fea0003800000 */
[----:B------:R-:W-:Y:S02]  /*0110*/  IADD3 R4, PT, PT, -R3, RZ, RZ ;  /* 0x000000ff03047210 */ /* 0x000fe40007ffe1ff */
[----:B------:R-:W-:Y:S02]  /*0120*/  PLOP3.LUT P0, PT, PT, PT, PT, 0x80, 0x8 ;  /* 0x000000000008781c */ /* 0x000fe40003f0f070 */
[----:B------:R-:W-:-:S13]  /*0130*/  ISETP.GT.AND P1, PT, R4, 0xc, PT ;  /* 0x0000000c0400780c */ /* 0x000fda0003f24270 */
[----:B------:R-:W-:Y:S05]  /*0140*/  @!P1 BRA `(.L_x_6) ;  /* 0x0000000000f09947 */ /* 0x000fea0003800000 */
[----:B------:R-:W-:Y:S01]  /*0150*/  PLOP3.LUT P0, PT, PT, PT, PT, 0x8, 0x80 ;  /* 0x000000000080781c */ /* 0x000fe20003f0e170 */
[----:B------:R-:W-:-:S12]  /*0160*/  IMAD.MOV.U32 R5, RZ, RZ, 0x1 ;  /* 0x00000001ff057424 */ /* 0x000fd800078e00ff */
.L_x_7:
[----:B--2---:R-:W-:Y:S01]  /*0170*/  IMAD.U32 R6, RZ, RZ, UR4 ;  /* 0x00000004ff067e24 */ /* 0x004fe2000f8e00ff */
[----:B------:R-:W-:Y:S01]  /*0180*/  MOV R7, UR5 ;  /* 0x0000000500077c02 */ /* 0x000fe20008000f00 */
[----:B------:R-:W-:Y:S01]  /*0190*/  IMAD.MOV.U32 R4, RZ, RZ, RZ ;  /* 0x000000ffff047224 */ /* 0x000fe200078e00ff */
[----:B0-----:R-:W-:Y:S01]  /*01a0*/  MOV R9, UR5 ;  /* 0x0000000500097c02 */ /* 0x001fe20008000f00 */
[----:B------:R-:W-:Y:S02]  /*01b0*/  IMAD.U32 R8, RZ, RZ, UR4 ;  /* 0x00000004ff087e24 */ /* 0x000fe4000f8e00ff */
[----:B------:R-:W-:Y:S02]  /*01c0*/  HFMA2 R20, -RZ, RZ, 0, 0 ;  /* 0x00000000ff147431 */ /* 0x000fe400000001ff */
[----:B------:R-:W-:Y:S01]  /*01d0*/  IMAD.MOV.U32 R16, RZ, RZ, RZ ;  /* 0x000000ffff107224 */ /* 0x000fe200078e00ff */
[----:B------:R-:W-:Y:S01]  /*01e0*/  MOV R10, UR4 ;  /* 0x00000004000a7c02 */ /* 0x000fe20008000f00 */
[----:B------:R-:W-:Y:S01]  /*01f0*/  IMAD.MOV.U32 R17, RZ, RZ, 0x1 ;  /* 0x00000001ff117424 */ /* 0x000fe200078e00ff */
[----:B------:R-:W-:Y:S01]  /*0200*/  MOV R13, UR5 ;  /* 0x00000005000d7c02 */ /* 0x000fe20008000f00 */
[----:B------:R-:W-:-:S02]  /*0210*/  IMAD.U32 R11, RZ, RZ, UR5 ;  /* 0x00000005ff0b7e24 */ /* 0x000fc4000f8e00ff */
[----:B------:R-:W-:Y:S02]  /*0220*/  IMAD.MOV.U32 R18, RZ, RZ, RZ ;  /* 0x000000ffff127224 */ /* 0x000fe400078e00ff */
[----:B------:R-:W-:Y:S01]  /*0230*/  IMAD.MOV.U32 R19, RZ, RZ, 0x1 ;  /* 0x00000001ff137424 */ /* 0x000fe200078e00ff */
[----:B------:R-:W-:Y:S01]  /*0240*/  MOV R15, UR5 ;  /* 0x00000005000f7c02 */ /* 0x000fe20008000f00 */
[----:B------:R-:W-:Y:S02]  /*0250*/  IMAD.U32 R12, RZ, RZ, UR4 ;  /* 0x00000004ff0c7e24 */ /* 0x000fe4000f8e00ff */
[----:B------:R-:W-:Y:S02]  /*0260*/  HFMA2 R27, -RZ, RZ, 0, 5.9604644775390625e-08 ;  /* 0x00000001ff1b7431 */ /* 0x000fe400000001ff */
[----:B------:R-:W-:Y:S01]  /*0270*/  IMAD.MOV.U32 R21, RZ, RZ, 0x1 ;  /* 0x00000001ff157424 */ /* 0x000fe200078e00ff */
[----:B------:R-:W2:Y:S01]  /*0280*/  ATOMG.E.CAS.STRONG.GPU PT, RZ, [R6+-0x8], R4, R5 ;  /* 0xfffff80406ff73a9 */ /* 0x000ea200001ee105 */
[----:B------:R-:W-:Y:S01]  /*0290*/  IMAD.U32 R14, RZ, RZ, UR4 ;  /* 0x00000004ff0e7e24 */ /* 0x000fe2000f8e00ff */
[----:B------:R-:W-:Y:S01]  /*02a0*/  MOV R24, RZ ;  /* 0x000000ff00187202 */ /* 0x000fe20000000f00 */
[----:B------:R-:W-:Y:S01]  /*02b0*/  IMAD.MOV.U32 R22, RZ, RZ, RZ ;  /* 0x000000ffff167224 */ /* 0x000fe200078e00ff */
[----:B---3--:R0:W3:Y:S01]  /*02c0*/  ATOMG.E.CAS.STRONG.GPU PT, RZ, [R8+-0x4], R16, R17 ;  /* 0xfffffc1008ff73a9 */ /* 0x0080e200001ee111 */
[----:B------:R-:W-:-:S02]  /*02d0*/  IMAD.MOV.U32 R23, RZ, RZ, 0x1 ;  /* 0x00000001ff177424 */ /* 0x000fc400078e00ff */
[----:B------:R-:W-:Y:S01]  /*02e0*/  IMAD.MOV.U32 R25, RZ, RZ, 0x1 ;  /* 0x00000001ff197424 */ /* 0x000fe200078e00ff */
[----:B----4-:R-:W4:Y:S01]  /*02f0*/  ATOMG.E.CAS.STRONG.GPU PT, RZ, [R10], R18, R19 ;  /* 0x000000120aff73a9 */ /* 0x010f2200001ee113 */
[----:B------:R-:W-:Y:S01]  /*0300*/  IMAD.MOV.U32 R26, RZ, RZ, RZ ;  /* 0x000000ffff1a7224 */ /* 0x000fe200078e00ff */
[----:B------:R-:W-:Y:S01]  /*0310*/  MOV R28, RZ ;  /* 0x000000ff001c7202 */ /* 0x000fe20000000f00 */
[----:B------:R-:W-:Y:S01]  /*0320*/  IMAD.MOV.U32 R29, RZ, RZ, 0x1 ;  /* 0x00000001ff1d7424 */ /* 0x000fe200078e00ff */
[----:B------:R-:W-:Y:S01]  /*0330*/  IADD3 R3, PT, PT, R3, 0x10, RZ ;  /* 0x0000001003037810 */ /* 0x000fe20007ffe0ff */
[----:B-----5:R1:W5:Y:S04]  /*0340*/  ATOMG.E.CAS.STRONG.GPU PT, RZ, [R12+0x4], R20, R21 ;  /* 0x000004140cff73a9 */ /* 0x02036800001ee115 */
[----:B------:R-:W2:Y:S01]  /*0350*/  ATOMG.E.CAS.STRONG.GPU PT, RZ, [R14+0x8], R22, R23 ;  /* 0x000008160eff73a9 */ /* 0x000ea200001ee117 */
[----:B0-----:R-:W-:-:S02]  /*0360*/  IMAD.U32 R16, RZ, RZ, UR4 ;  /* 0x00000004ff107e24 */ /* 0x001fc4000f8e00ff */
[----:B------:R-:W-:Y:S01]  /*0370*/  IMAD.U32 R17, RZ, RZ, UR5 ;  /* 0x00000005ff117e24 */ /* 0x000fe2000f8e00ff */
[----:B------:R-:W2:Y:S01]  /*0380*/  ATOMG.E.CAS.STRONG.GPU PT, RZ, [R6+0xc], R24, R25 ;  /* 0x00000c1806ff73a9 */ /* 0x000ea200001ee119 */
[----:B------:R-:W-:-:S03]  /*0390*/  ISETP.GE.AND P1, PT, R3, -0xc, PT ;  /* 0xfffffff40300780c */ /* 0x000fc60003f26270 */
[----:B------:R-:W2:Y:S04]  /*03a0*/  ATOMG.E.CAS.STRONG.GPU PT, RZ, [R8+0x10], R26, R27 ;  /* 0x0000101a08ff73a9 */ /* 0x000ea800001ee11b */
[----:B------:R-:W2:Y:S04]  /*03b0*/  ATOMG.E.CAS.STRONG.GPU PT, RZ, [R16+0x14], R28, R29 ;  /* 0x0000141c10ff73a9 */ /* 0x000ea800001ee11d */
[----:B------:R0:W2:Y:S01]  /*03c0*/  ATOMG.E.CAS.STRONG.GPU PT, RZ, [R10+0x18], R22, R23 ;  /* 0x000018160aff73a9 */ /* 0x0000a200001ee117 */
[----:B-1----:R-:W-:-:S03]  /*03d0*/  IMAD.U32 R20, RZ, RZ, UR4 ;  /* 0x00000004ff147e24 */ /* 0x002fc6000f8e00ff */
[----:B------:R1:W2:Y:S01]  /*03e0*/  ATOMG.E.CAS.STRONG.GPU PT, RZ, [R12+0x1c], R18, R19 ;  /* 0x00001c120cff73a9 */ /* 0x0002a200001ee113 */
[----:B------:R-:W-:-:S03]  /*03f0*/  IMAD.U32 R21, RZ, RZ, UR5 ;  /* 0x00000005ff157e24 */ /* 0x000fc6000f8e00ff */
[----:B------:R1:W2:Y:S04]  /*0400*/  ATOMG.E.CAS.STRONG.GPU PT, RZ, [R14+0x20], R24, R25 ;  /* 0x000020180eff73a9 */ /* 0x0002a800001ee119 */
[----:B------:R2:W2:Y:S01]  /*0410*/  ATOMG.E.CAS.STRONG.GPU PT, RZ, [R6+0x24], R26, R27 ;  /* 0x0000241a06ff73a9 */ /* 0x0004a200001ee11b */
[----:B0-----:R-:W-:Y:S02]  /*0420*/  HFMA2 R10, -RZ, RZ, 0, 0 ;  /* 0x00000000ff0a7431 */ /* 0x001fe400000001ff */
[----:B------:R-:W-:Y:S01]  /*0430*/  IMAD.MOV.U32 R11, RZ, RZ, 0x1 ;  /* 0x00000001ff0b7424 */ /* 0x000fe200078e00ff */
[----:B------:R0:W2:Y:S01]  /*0440*/  ATOMG.E.CAS.STRONG.GPU PT, RZ, [R8+0x28], R28, R29 ;  /* 0x0000281c08ff73a9 */ /* 0x0000a200001ee11d */
[----:B-1----:R-:W-:Y:S01]  /*0450*/  IMAD.U32 R18, RZ, RZ, UR4 ;  /* 0x00000004ff127e24 */ /* 0x002fe2000f8e00ff */
[----:B------:R-:W-:Y:S01]  /*0460*/  MOV R19, UR5 ;  /* 0x0000000500137c02 */ /* 0x000fe20008000f00 */
[----:B------:R-:W-:Y:S01]  /*0470*/  IMAD.MOV.U32 R12, RZ, RZ, RZ ;  /* 0x000000ffff0c7224 */ /* 0x000fe200078e00ff */
[----:B------:R-:W-:Y:S01]  /*0480*/  MOV R13, 0x1 ;  /* 0x00000001000d7802 */ /* 0x000fe20000000f00 */
[----:B------:R-:W-:Y:S01]  /*0490*/  IMAD.MOV.U32 R14, RZ, RZ, RZ ;  /* 0x000000ffff0e7224 */ /* 0x000fe200078e00ff */
[----:B------:R-:W-:Y:S01]  /*04a0*/  UIADD3 UR4, UP0, UPT, UR4, 0x40, URZ ;  /* 0x0000004004047890 */ /* 0x000fe2000ff1e0ff */
[----:B------:R-:W-:Y:S01]  /*04b0*/  IMAD.MOV.U32 R15, RZ, RZ, 0x1 ;  /* 0x00000001ff0f7424 */ /* 0x000fe200078e00ff */
[----:B------:R0:W2:Y:S02]  /*04c0*/  ATOMG.E.CAS.STRONG.GPU PT, RZ, [R16+0x2c], R10, R11 ;  /* 0x00002c0a10ff73a9 */ /* 0x0000a400001ee10b */
[----:B------:R-:W-:-:S02]  /*04d0*/  UIADD3.X UR5, UPT, UPT, URZ, UR5, URZ, UP0, !UPT ;  /* 0x00000005ff057290 */ /* 0x000fc400087fe4ff */
[----:B------:R0:W2:Y:S04]  /*04e0*/  ATOMG.E.CAS.STRONG.GPU PT, RZ, [R18+0x30], R12, R13 ;  /* 0x0000300c12ff73a9 */ /* 0x0000a800001ee10d */
[----:B------:R0:W2:Y:S01]  /*04f0*/  ATOMG.E.CAS.STRONG.GPU PT, RZ, [R20+0x34], R14, R15 ;  /* 0x0000340e14ff73a9 */ /* 0x0000a200001ee10f */
[----:B------:R-:W-:Y:S05]  /*0500*/  @!P1 BRA `(.L_x_7) ;  /* 0xfffffffc00189947 */ /* 0x000fea000383ffff */
.L_x_6:
[----:B------:R-:W-:-:S05]  /*0510*/  IMAD.MOV R4, RZ, RZ, -R3 ;  /* 0x000000ffff047224 */ /* 0x000fca00078e0a03 */
[----:B------:R-:W-:-:S13]  /*0520*/  ISETP.GT.AND P1, PT, R4, 0x4, PT ;  /* 0x000000040400780c */ /* 0x000fda0003f24270 */
[----:B------:R-:W-:Y:S05]  /*0530*/  @!P1 BRA `(.L_x_8) ;  /* 0x0000000000b09947 */ /* 0x000fea0003800000 */
[----:B0-----:R-:W-:Y:S01]  /*0540*/  HFMA2 R21, -RZ, RZ, 0, 5.9604644775390625e-08 ;  /* 0x00000001ff157431 */ /* 0x001fe200000001ff */
[----:B------:R-:W-:Y:S01]  /*0550*/  MOV R8, UR4 ;  /* 0x0000000400087c02 */ /* 0x000fe20008000f00 */
[----:B------:R-:W-:Y:S01]  /*0560*/  IMAD.U32 R9, RZ, RZ, UR5 ;  /* 0x00000005ff097e24 */ /* 0x000fe2000f8e00ff */
[----:B------:R-:W-:Y:S01]  /*0570*/  MOV R10, UR4 ;  /* 0x00000004000a7c02 */ /* 0x000fe20008000f00 */
[----:B------:R-:W-:Y:S01]  /*0580*/  IMAD.MOV.U32 R20, RZ, RZ, RZ ;  /* 0x000000ffff147224 */ /* 0x000fe200078e00ff */
[----:B------:R-:W-:Y:S01]  /*0590*/  MOV R22, RZ ;  /* 0x000000ff00167202 */ /* 0x000fe20000000f00 */
[----:B------:R-:W-:Y:S02]  /*05a0*/  IMAD.U32 R11, RZ, RZ, UR5 ;  /* 0x00000005ff0b7e24 */ /* 0x000fe4000f8e00ff */
[----:B------:R-:W-:Y:S02]  /*05b0*/  HFMA2 R24, -RZ, RZ, 0, 0 ;  /* 0x00000000ff187431 */ /* 0x000fe400000001ff */
[----:B------:R-:W-:Y:S01]  /*05c0*/  IMAD.MOV.U32 R23, RZ, RZ, 0x1 ;  /* 0x00000001ff177424 */ /* 0x000fe200078e00ff */
[----:B------:R-:W-:Y:S01]  /*05d0*/  MOV R12, UR4 ;  /* 0x00000004000c7c02 */ /* 0x000fe20008000f00 */
[----:B------:R-:W-:Y:S01]  /*05e0*/  IMAD.U32 R13, RZ, RZ, UR5 ;  /* 0x00000005ff0d7e24 */ /* 0x000fe2000f8e00ff */
[----:B------:R0:W3:Y:S01]  /*05f0*/  ATOMG.E.CAS.STRONG.GPU PT, RZ, [R8+-0x8], R20, R21 ;  /* 0xfffff81408ff73a9 */ /* 0x0000e200001ee115 */
[----:B------:R-:W-:-:S02]  /*0600*/  IMAD.MOV.U32 R25, RZ, RZ, 0x1 ;  /* 0x00000001ff197424 */ /* 0x000fc400078e00ff */
[----:B------:R-:W-:Y:S01]  /*0610*/  HFMA2 R28, -RZ, RZ, 0, 0 ;  /* 0x00000000ff1c7431 */ /* 0x000fe200000001ff */
[----:B------:R-:W-:Y:S01]  /*0620*/  MOV R4, UR4 ;  /* 0x0000000400047c02 */ /* 0x000fe20008000f00 */
[----:B------:R1:W3:Y:S01]  /*0630*/  ATOMG.E.CAS.STRONG.GPU PT, RZ, [R10+-0x4], R22, R23 ;  /* 0xfffffc160aff73a9 */ /* 0x0002e200001ee117 */
[----:B------:R-:W-:Y:S01]  /*0640*/  IMAD.U32 R5, RZ, RZ, UR5 ;  /* 0x00000005ff057e24 */ /* 0x000fe2000f8e00ff */
[----:B--2---:R-:W-:Y:S01]  /*0650*/  MOV R26, RZ ;  /* 0x000000ff001a7202 */ /* 0x004fe20000000f00 */
[----:B------:R-:W-:Y:S01]  /*0660*/  IMAD.MOV.U32 R27, RZ, RZ, 0x1 ;  /* 0x00000001ff1b7424 */ /* 0x000fe200078e00ff */
[----:B------:R-:W-:Y:S01]  /*0670*/  MOV R6, UR4 ;  /* 0x0000000400067c02 */ /* 0x000fe20008000f00 */
[----:B------:R-:W-:Y:S01]  /*0680*/  IMAD.U32 R7, RZ, RZ, UR5 ;  /* 0x00000005ff077e24 */ /* 0x000fe2000f8e00ff */
[----:B------:R-:W-:Y:S01]  /*0690*/  MOV R14, UR4 ;  /* 0x00000004000e7c02 */ /* 0x000fe20008000f00 */
[----:B------:R-:W-:Y:S01]  /*06a0*/  IMAD.MOV.U32 R29, RZ, RZ, 0x1 ;  /* 0x00000001ff1d7424 */ /* 0x000fe200078e00ff */
[----:B------:R2:W3:Y:S01]  /*06b0*/  ATOMG.E.CAS.STRONG.GPU PT, RZ, [R12], R24, R25 ;  /* 0x000000180cff73a9 */ /* 0x0004e200001ee119 */
[----:B------:R-:W-:Y:S01]  /*06c0*/  IMAD.U32 R15, RZ, RZ, UR5 ;  /* 0x00000005ff0f7e24 */ /* 0x000fe2000f8e00ff */
[----:B0-----:R-:W-:Y:S01]  /*06d0*/  MOV R8, RZ ;  /* 0x000000ff00087202 */ /* 0x001fe20000000f00 */
[----:B------:R-:W-:Y:S01]  /*06e0*/  IMAD.MOV.U32 R9, RZ, RZ, 0x1 ;  /* 0x00000001ff097424 */ /* 0x000fe200078e00ff */
[----:B------:R-:W-:Y:S01]  /*06f0*/  MOV R16, UR4 ;  /* 0x0000000400107c02 */ /* 0x000fe20008000f00 */
[----:B------:R-:W-:-:S02]  /*0700*/  IMAD.U32 R17, RZ, RZ, UR5 ;  /* 0x00000005ff117e24 */ /* 0x000fc4000f8e00ff */
[----:B-1----:R-:W-:Y:S02]  /*0710*/  HFMA2 R10, -RZ, RZ, 0, 0 ;  /* 0x00000000ff0a7431 */ /* 0x002fe400000001ff */
[----:B------:R-:W-:Y:S01]  /*0720*/  IMAD.MOV.U32 R11, RZ, RZ, 0x1 ;  /* 0x00000001ff0b7424 */ /* 0x000fe200078e00ff */
[----:B------:R-:W-:Y:S01]  /*0730*/  MOV R18, UR4 ;  /* 0x0000000400127c02 */ /* 0x000fe20008000f00 */
[----:B------:R-:W-:Y:S01]  /*0740*/  IMAD.U32 R19, RZ, RZ, UR5 ;  /* 0x00000005ff137e24 */ /* 0x000fe2000f8e00ff */
[----:B------:R1:W3:Y:S01]  /*0750*/  ATOMG.E.CAS.STRONG.GPU PT, RZ, [R4+0x4], R26, R27 ;  /* 0x0000041a04ff73a9 */ /* 0x0002e200001ee11b */
[----:B--2---:R-:W-:Y:S01]  /*0760*/  MOV R12, RZ ;  /* 0x000000ff000c7202 */ /* 0x004fe20000000f00 */
[----:B------:R-:W-:Y:S02]  /*0770*/  IMAD.MOV.U32 R13, RZ, RZ, 0x1 ;  /* 0x00000001ff0d7424 */ /* 0x000fe400078e00ff */
[----:B------:R1:W2:Y:S04]  /*0780*/  ATOMG.E.CAS.STRONG.GPU PT, RZ, [R6+0x8], R28, R29 ;  /* 0x0000081c06ff73a9 */ /* 0x0002a800001ee11d */
[----:B------:R1:W2:Y:S04]  /*0790*/  ATOMG.E.CAS.STRONG.GPU PT, RZ, [R14+0xc], R8, R9 ;  /* 0x00000c080eff73a9 */ /* 0x0002a800001ee109 */
[----:B------:R1:W2:Y:S04]  /*07a0*/  ATOMG.E.CAS.STRONG.GPU PT, RZ, [R16+0x10], R10, R11 ;  /* 0x0000100a10ff73a9 */ /* 0x0002a800001ee10b */
[----:B------:R1:W2:Y:S01]  /*07b0*/  ATOMG.E.CAS.STRONG.GPU PT, RZ, [R18+0x14], R12, R13 ;  /* 0x0000140c12ff73a9 */ /* 0x0002a200001ee10d */
[----:B------:R-:W-:Y:S01]  /*07c0*/  UIADD3 UR4, UP0, UPT, UR4, 0x20, URZ ;  /* 0x0000002004047890 */ /* 0x000fe2000ff1e0ff */
[----:B------:R-:W-:-:S02]  /*07d0*/  PLOP3.LUT P0, PT, PT, PT, PT, 0x8, 0x80 ;  /* 0x000000000080781c */ /* 0x000fc40003f0e170 */
[----:B------:R-:W-:Y:S01]  /*07e0*/  IADD3 R3, PT, PT, R3, 0x8, RZ ;  /* 0x0000000803037810 */ /* 0x000fe20007ffe0ff */
[----:B------:R-:W-:-:S12]  /*07f0*/  UIADD3.X UR5, UPT, UPT, URZ, UR5, URZ, UP0, !UPT ;  /* 0x00000005ff057290 */ /* 0x000fd800087fe4ff */
.L_x_8:
[----:B------:R-:W-:-:S13]  /*0800*/  ISETP.NE.OR P0, PT, R3, RZ, P0 ;  /* 0x000000ff0300720c */ /* 0x000fda0000705670 */
[----:B------:R-:W-:Y:S05]  /*0810*/  @!P0 BRA `(.L_x_4) ;  /* 0x0000000000648947 */ /* 0x000fea0003800000 */
.L_x_5:
[----:B01----:R-:W-:-:S07]  /*0820*/  IMAD.MOV.U32 R13, RZ, RZ, 0x1 ;  /* 0x00000001ff0d7424 */ /* 0x003fce00078e00ff */
.L_x_9:
[----:B------:R-:W-:Y:S02]  /*0830*/  VIADD R3, R3, 0x4 ;  /* 0x0000000403037836 */ /* 0x000fe40000000000 */
[----:B0-----:R-:W-:Y:S01]  /*0840*/  HFMA2 R12, -RZ, RZ, 0, 0 ;  /* 0x00000000ff0c7431 */ /* 0x001fe200000001ff */
[----:B------:R-:W-:Y:S01]  /*0850*/  MOV R4, UR4 ;  /* 0x0000000400047c02 */ /* 0x000fe20008000f00 */
[----:B------:R-:W-:Y:S02]  /*0860*/  IMAD.U32 R5, RZ, RZ, UR5 ;  /* 0x00000005ff057e24 */ /* 0x000fe4000f8e00ff */
[----:B------:R-:W-:Y:S01]  /*0870*/  HFMA2 R17, -RZ, RZ, 0, 5.9604644775390625e-08 ;  /* 0x00000001ff117431 */ /* 0x000fe200000001ff */
[----:B------:R-:W-:Y:S01]  /*0880*/  ISETP.NE.AND P0, PT, R3, RZ, PT ;  /* 0x000000ff0300720c */ /* 0x000fe20003f05270 */
[----:B--2---:R-:W-:Y:S01]  /*0890*/  IMAD.U32 R7, RZ, RZ, UR5 ;  /* 0x00000005ff077e24 */ /* 0x004fe2000f8e00ff */
[----:B------:R-:W-:Y:S01]  /*08a0*/  MOV R6, UR4 ;  /* 0x0000000400067c02 */ /* 0x000fe20008000f00 */
[----:B------:R-:W-:Y:S01]  /*08b0*/  IMAD.MOV.U32 R14, RZ, RZ, RZ ;  /* 0x000000ffff0e7224 */ /* 0x000fe200078e00ff */
[----:B------:R-:W-:Y:S01]  /*08c0*/  MOV R15, 0x1 ;  /* 0x00000001000f7802 */ /* 0x000fe20000000f00 */
[----:B------:R-:W-:Y:S01]  /*08d0*/  IMAD.U32 R9, RZ, RZ, UR5 ;  /* 0x00000005ff097e24 */ /* 0x000fe2000f8e00ff */
[----:B------:R-:W-:Y:S01]  /*08e0*/  MOV R8, UR4 ;  /* 0x0000000400087c02 */ /* 0x000fe20008000f00 */
[----:B------:R-:W-:Y:S01]  /*08f0*/  IMAD.MOV.U32 R16, RZ, RZ, RZ ;  /* 0x000000ffff107224 */ /* 0x000fe200078e00ff */
[----:B------:R-:W-:Y:S01]  /*0900*/  MOV R10, UR4 ;  /* 0x00000004000a7c02 */ /* 0x000fe20008000f00 */
[----:B------:R-:W-:Y:S01]  /*0910*/  IMAD.U32 R11, RZ, RZ, UR5 ;  /* 0x00000005ff0b7e24 */ /* 0x000fe2000f8e00ff */
[----:B------:R-:W-:Y:S01]  /*0920*/  MOV R19, 0x1 ;  /* 0x0000000100137802 */ /* 0x000fe20000000f00 */
[----:B------:R-:W-:Y:S01]  /*0930*/  IMAD.MOV.U32 R18, RZ, RZ, RZ ;  /* 0x000000ffff127224 */ /* 0x000fe200078e00ff */
[----:B------:R-:W-:Y:S01]  /*0940*/  UIADD3 UR4, UP0, UPT, UR4, 0x10, URZ ;  /* 0x0000001004047890 */ /* 0x000fe2000ff1e0ff */
[----:B------:R0:W2:Y:S04]  /*0950*/  ATOMG.E.CAS.STRONG.GPU PT, RZ, [R4+-0x8], R12, R13 ;  /* 0xfffff80c04ff73a9 */ /* 0x0000a800001ee10d */
[----:B------:R0:W2:Y:S01]  /*0960*/  ATOMG.E.CAS.STRONG.GPU PT, RZ, [R6+-0x4], R14, R15 ;  /* 0xfffffc0e06ff73a9 */ /* 0x0000a200001ee10f */
[----:B------:R-:W-:-:S03]  /*0970*/  UIADD3.X UR5, UPT, UPT, URZ, UR5, URZ, UP0, !UPT ;  /* 0x00000005ff057290 */ /* 0x000fc600087fe4ff */
[----:B------:R0:W2:Y:S04]  /*0980*/  ATOMG.E.CAS.STRONG.GPU PT, RZ, [R8], R16, R17 ;  /* 0x0000001008ff73a9 */ /* 0x0000a800001ee111 */
[----:B------:R0:W2:Y:S01]  /*0990*/  ATOMG.E.CAS.STRONG.GPU PT, RZ, [R10+0x4], R18, R19 ;  /* 0x000004120aff73a9 */ /* 0x0000a200001ee113 */
[----:B------:R-:W-:Y:S05]  /*09a0*/  @P0 BRA `(.L_x_9) ;  /* 0xfffffffc00a00947 */ /* 0x000fea000383ffff */
.L_x_4:
[----:B------:R-:W-:-:S13]  /*09b0*/  ISETP.NE.AND P0, PT, R0, RZ, PT ;  /* 0x000000ff0000720c */ /* 0x000fda0003f05270 */
[----:B------:R-:W-:Y:S05]  /*09c0*/  @!P0 EXIT ;  /* 0x000000000000894d */ /* 0x000fea0003800000 */
[----:B01----:R-:W0:Y:S01]  /*09d0*/  LDC.64 R4, c[0x0][0x380] ;  /* 0x0000e000ff047b82 */ /* 0x003e220000000a00 */
[----:B------:R-:W-:Y:S01]  /*09e0*/  IADD3 R0, PT, PT, -R0, RZ, RZ ;  /* 0x000000ff00007210 */ /* 0x000fe20007ffe1ff */
[----:B0-----:R-:W-:-:S04]  /*09f0*/  IMAD.WIDE.U32 R2, R2, 0x4, R4 ;  /* 0x0000000402027825 */ /* 0x001fc800078e0004 */
[----:B------:R-:W-:-:S07]  /*0a00*/  IMAD.MOV.U32 R5, RZ, RZ, 0x1 ;  /* 0x00000001ff057424 */ /* 0x000fce00078e00ff */
.L_x_10:
[----:B------:R-:W-:Y:S02]  /*0a10*/  VIADD R0, R0, 0x1 ;  /* 0x0000000100007836 */ /* 0x000fe40000000000 */
[----:B------:R-:W-:-:S03]  /*0a20*/  HFMA2 R4, -RZ, RZ, 0, 0 ;  /* 0x00000000ff047431 */ /* 0x000fc600000001ff */
[----:B------:R-:W-:Y:S02]  /*0a30*/  ISETP.NE.AND P0, PT, R0, RZ, PT ;  /* 0x000000ff0000720c */ /* 0x000fe40003f05270 */
[----:B--2---:R0:W2:Y:S02]  /*0a40*/  ATOMG.E.CAS.STRONG.GPU PT, RZ, [R2], R4, R5 ;  /* 0x0000000402ff73a9 */ /* 0x0040a400001ee105 */
[----:B0-----:R-:W-:-:S04]  /*0a50*/  IADD3 R2, P1, PT, R2, 0x4, RZ ;  /* 0x0000000402027810 */ /* 0x001fc80007f3e0ff */
[----:B------:R-:W-:-:S05]  /*0a60*/  IADD3.X R3, PT, PT, RZ, R3, RZ, P1, !PT ;  /* 0x00000003ff037210 */ /* 0x000fca0000ffe4ff */
[----:B------:R-:W-:Y:S05]  /*0a70*/  @P0 BRA `(.L_x_10) ;  /* 0xfffffffc00e40947 */ /* 0x000fea000383ffff */
[----:B------:R-:W-:Y:S05]  /*0a80*/  EXIT ;  /* 0x000000000000794d */ /* 0x000fea0003800000 */
.L_x_11:
        /* <DEDUP_REMOVED lines=15> */
.L_x_13:


//--------------------- .nv.shared.reserved.0     --------------------------
	.section	.nv.shared.reserved.0,"aw",@nobits
	.weak		__nv_reservedSMEM_offset_0_alias
	.size		__nv_reservedSMEM_offset_0_alias, 0, 64
	.other		__nv_reservedSMEM_offset_0_alias,@"STO_CUDA_RESERVED_SHARED STV_DEFAULT"
__nv_reservedSMEM_offset_0_alias:
	.zero		0
	.zero		64


//--------------------- .nv.constant0._Z17atomic_min_kernelPii --------------------------
	.section	.nv.constant0._Z17atomic_min_kernelPii,"a",@progbits
	.sectionflags	@""
	.align	4
.nv.constant0._Z17atomic_min_kernelPii:
	.zero		908


//--------------------- .nv.constant0._Z17atomic_cas_kernelPii --------------------------
	.section	.nv.constant0._Z17atomic_cas_kernelPii,"a",@progbits
	.sectionflags	@""
	.align	4
.nv.constant0._Z17atomic_cas_kernelPii:
	.zero		908


//--------------------- SYMBOLS --------------------------

	.type		.nv.reservedSmem.offset0,@object
	.size		.nv.reservedSmem.offset0,0x4
